//
// Generated by NVIDIA NVVM Compiler
//
// Compiler Build ID: CL-36424714
// Cuda compilation tools, release 13.0, V13.0.88
// Based on NVVM 20.0.0
//

.version 9.0
.target sm_100
.address_size 64

	// .globl	_Z6kernelPfiS_iS_

.visible .entry _Z6kernelPfiS_iS_(
	.param .u64 .ptr .align 1 _Z6kernelPfiS_iS__param_0,
	.param .u32 _Z6kernelPfiS_iS__param_1,
	.param .u64 .ptr .align 1 _Z6kernelPfiS_iS__param_2,
	.param .u32 _Z6kernelPfiS_iS__param_3,
	.param .u64 .ptr .align 1 _Z6kernelPfiS_iS__param_4
)
{
	.reg .pred 	%p<2>;
	.reg .b32 	%r<15>;
	.reg .b32 	%f<5>;
	.reg .b64 	%rd<13>;
	.reg .b64 	%fd<5>;

	ld.param.u64 	%rd1, [_Z6kernelPfiS_iS__param_0];
	ld.param.u32 	%r3, [_Z6kernelPfiS_iS__param_1];
	ld.param.u64 	%rd2, [_Z6kernelPfiS_iS__param_2];
	ld.param.u32 	%r4, [_Z6kernelPfiS_iS__param_3];
	ld.param.u64 	%rd3, [_Z6kernelPfiS_iS__param_4];
	mov.u32 	%r5, %tid.x;
	mov.u32 	%r6, %ctaid.x;
	mov.u32 	%r1, %ntid.x;
	mad.lo.s32 	%r2, %r6, %r1, %r5;
	setp.ge.s32 	%p1, %r2, %r4;
	@%p1 bra 	$L__BB0_2;
	cvta.to.global.u64 	%rd4, %rd2;
	cvta.to.global.u64 	%rd5, %rd1;
	cvta.to.global.u64 	%rd6, %rd3;
	add.s32 	%r7, %r3, %r2;
	mul.hi.s32 	%r8, %r7, 490169575;
	shr.u32 	%r9, %r8, 31;
	shr.s32 	%r10, %r8, 18;
	add.s32 	%r11, %r10, %r9;
	mul.lo.s32 	%r12, %r11, 2296960;
	sub.s32 	%r13, %r7, %r12;
	mul.wide.s32 	%rd7, %r13, 4;
	add.s64 	%rd8, %rd4, %rd7;
	ld.global.f32 	%f1, [%rd8];
	mul.wide.s32 	%rd9, %r7, 4;
	add.s64 	%rd10, %rd5, %rd9;
	ld.global.f32 	%f2, [%rd10];
	sub.f32 	%f3, %f2, %f1;
	st.global.f32 	[%rd10], %f3;
	cvt.rn.f64.s32 	%fd1, %r7;
	cvt.rn.f64.u32 	%fd2, %r1;
	div.rn.f64 	%fd3, %fd1, %fd2;
	cvt.rmi.f64.f64 	%fd4, %fd3;
	cvt.rzi.s32.f64 	%r14, %fd4;
	mul.wide.s32 	%rd11, %r14, 4;
	add.s64 	%rd12, %rd6, %rd11;
	atom.global.add.f32 	%f4, [%rd12], %f3;
$L__BB0_2:
	ret;

}


// ===== COMPILED SASS (sm_100) =====

	.target	sm_100

	.elftype	@"ET_EXEC"


//--------------------- .note.nv.tkinfo           --------------------------
	.section	.note.nv.tkinfo,"",@"SHT_NOTE"
	.sectionflags	@"SHF_NOTE_NV_TKINFO"
	.tkinfo
        /*0018*/ 	.word	0x00000002
        /*0030*/ 	.string	""
        /*0030*/ 	.string	"ptxas"
        /*0030*/ 	.string	"Cuda compilation tools, release 13.0, V13.0.88"
        /*0030*/ 	.string	"Build cuda_13.0.r13.0/compiler.36424714_0"
        /*0030*/ 	.string	"-arch sm_100 -m 64 "



//--------------------- .note.nv.cuinfo           --------------------------
	.section	.note.nv.cuinfo,"",@"SHT_NOTE"
	.sectionflags	@"SHF_NOTE_NV_CUINFO"
        /*0018*/ 	.short	0x0002
        /*001a*/ 	.short	0x0064
        /*001c*/ 	.short	0x0082
	.zero		2


//--------------------- .nv.info                  --------------------------
	.section	.nv.info,"",@"SHT_CUDA_INFO"
	.align	4


	//----- nvinfo : EIATTR_REGCOUNT
	.align		4
        /*0000*/ 	.byte	0x04, 0x2f
        /*0002*/ 	.short	(.L_1 - .L_0)
	.align		4
.L_0:
        /*0004*/ 	.word	index@(_Z6kernelPfiS_iS_)
        /*0008*/ 	.word	0x00000019


	//----- nvinfo : EIATTR_FRAME_SIZE
	.align		4
.L_1:
        /*000c*/ 	.byte	0x04, 0x11
        /*000e*/ 	.short	(.L_3 - .L_2)
	.align		4
.L_2:
        /*0010*/ 	.word	index@($__internal_0_$__cuda_sm20_div_rn_f64_full)
        /*0014*/ 	.word	0x00000000


	//----- nvinfo : EIATTR_FRAME_SIZE
	.align		4
.L_3:
        /*0018*/ 	.byte	0x04, 0x11
        /*001a*/ 	.short	(.L_5 - .L_4)
	.align		4
.L_4:
        /*001c*/ 	.word	index@(_Z6kernelPfiS_iS_)
        /*0020*/ 	.word	0x00000000


	//----- nvinfo : EIATTR_MIN_STACK_SIZE
	.align		4
.L_5:
        /*0024*/ 	.byte	0x04, 0x12
        /*0026*/ 	.short	(.L_7 - .L_6)
	.align		4
.L_6:
        /*0028*/ 	.word	index@(_Z6kernelPfiS_iS_)
        /*002c*/ 	.word	0x00000000
.L_7:


//--------------------- .nv.compat                --------------------------
	.section	.nv.compat,"",@"SHT_CUDA_COMPAT_INFO"
	.align	4
        /*0000*/ 	.byte	0x02, 0x09, 0x00, 0x00, 0x02, 0x02, 0x01, 0x00, 0x02, 0x05, 0x05, 0x00, 0x03, 0x07, 0x01, 0x01
        /*0010*/ 	.byte	0x02, 0x03, 0x00, 0x00, 0x02, 0x06, 0x01, 0x00, 0x04, 0x0b, 0x08, 0x00, 0x01, 0x00, 0x00, 0x00
        /*0020*/ 	.byte	0x00, 0x00, 0x00, 0x00


//--------------------- .nv.info._Z6kernelPfiS_iS_ --------------------------
	.section	.nv.info._Z6kernelPfiS_iS_,"",@"SHT_CUDA_INFO"
	.sectionflags	@""
	.align	4


	//----- nvinfo : EIATTR_CUDA_API_VERSION
	.align		4
        /*0000*/ 	.byte	0x04, 0x37
        /*0002*/ 	.short	(.L_9 - .L_8)
.L_8:
        /*0004*/ 	.word	0x00000082


	//----- nvinfo : EIATTR_KPARAM_INFO
	.align		4
.L_9:
        /*0008*/ 	.byte	0x04, 0x17
        /*000a*/ 	.short	(.L_11 - .L_10)
.L_10:
        /*000c*/ 	.word	0x00000000
        /*0010*/ 	.short	0x0004
        /*0012*/ 	.short	0x0020
        /*0014*/ 	.byte	0x00, 0xf5, 0x21, 0x00


	//----- nvinfo : EIATTR_KPARAM_INFO
	.align		4
.L_11:
        /*0018*/ 	.byte	0x04, 0x17
        /*001a*/ 	.short	(.L_13 - .L_12)
.L_12:
        /*001c*/ 	.word	0x00000000
        /*0020*/ 	.short	0x0003
        /*0022*/ 	.short	0x0018
        /*0024*/ 	.byte	0x00, 0xf0, 0x11, 0x00


	//----- nvinfo : EIATTR_KPARAM_INFO
	.align		4
.L_13:
        /*0028*/ 	.byte	0x04, 0x17
        /*002a*/ 	.short	(.L_15 - .L_14)
.L_14:
        /*002c*/ 	.word	0x00000000
        /*0030*/ 	.short	0x0002
        /*0032*/ 	.short	0x0010
        /*0034*/ 	.byte	0x00, 0xf5, 0x21, 0x00


	//----- nvinfo : EIATTR_KPARAM_INFO
	.align		4
.L_15:
        /*0038*/ 	.byte	0x04, 0x17
        /*003a*/ 	.short	(.L_17 - .L_16)
.L_16:
        /*003c*/ 	.word	0x00000000
        /*0040*/ 	.short	0x0001
        /*0042*/ 	.short	0x0008
        /*0044*/ 	.byte	0x00, 0xf0, 0x11, 0x00


	//----- nvinfo : EIATTR_KPARAM_INFO
	.align		4
.L_17:
        /*0048*/ 	.byte	0x04, 0x17
        /*004a*/ 	.short	(.L_19 - .L_18)
.L_18:
        /*004c*/ 	.word	0x00000000
        /*0050*/ 	.short	0x0000
        /*0052*/ 	.short	0x0000
        /*0054*/ 	.byte	0x00, 0xf5, 0x21, 0x00


	//----- nvinfo : EIATTR_SPARSE_MMA_MASK
	.align		4
.L_19:
        /*0058*/ 	.byte	0x03, 0x50
        /*005a*/ 	.short	0x0000


	//----- nvinfo : EIATTR_MAXREG_COUNT
	.align		4
        /*005c*/ 	.byte	0x03, 0x1b
        /*005e*/ 	.short	0x00ff


	//----- nvinfo : EIATTR_MERCURY_ISA_VERSION
	.align		4
        /*0060*/ 	.byte	0x03, 0x5f
        /*0062*/ 	.short	0x0101


	//----- nvinfo : EIATTR_VRC_CTA_INIT_COUNT
	.align		4
        /*0064*/ 	.byte	0x02, 0x4a
	.zero		1
	.zero		1


	//----- nvinfo : EIATTR_EXIT_INSTR_OFFSETS
	.align		4
        /*0068*/ 	.byte	0x04, 0x1c
        /*006a*/ 	.short	(.L_21 - .L_20)


	//   ....[0]....
.L_20:
        /*006c*/ 	.word	0x00000070


	//   ....[1]....
        /*0070*/ 	.word	0x000002f0


	//----- nvinfo : EIATTR_CRS_STACK_SIZE
	.align		4
.L_21:
        /*0074*/ 	.byte	0x04, 0x1e
        /*0076*/ 	.short	(.L_23 - .L_22)
.L_22:
        /*0078*/ 	.word	0x00000000


	//----- nvinfo : EIATTR_CBANK_PARAM_SIZE
	.align		4
.L_23:
        /*007c*/ 	.byte	0x03, 0x19
        /*007e*/ 	.short	0x0028


	//----- nvinfo : EIATTR_PARAM_CBANK
	.align		4
        /*0080*/ 	.byte	0x04, 0x0a
        /*0082*/ 	.short	(.L_25 - .L_24)
	.align		4
.L_24:
        /*0084*/ 	.word	index@(.nv.constant0._Z6kernelPfiS_iS_)
        /*0088*/ 	.short	0x0380
        /*008a*/ 	.short	0x0028


	//----- nvinfo : EIATTR_SW_WAR
	.align		4
.L_25:
        /*008c*/ 	.byte	0x04, 0x36
        /*008e*/ 	.short	(.L_27 - .L_26)
.L_26:
        /*0090*/ 	.word	0x00000008
.L_27:


//--------------------- .nv.callgraph             --------------------------
	.section	.nv.callgraph,"",@"SHT_CUDA_CALLGRAPH"
	.align	4
	.sectionentsize	8
	.align		4
        /*0000*/ 	.word	0x00000000
	.align		4
        /*0004*/ 	.word	0xffffffff
	.align		4
        /*0008*/ 	.word	0x00000000
	.align		4
        /*000c*/ 	.word	0xfffffffe
	.align		4
        /*0010*/ 	.word	0x00000000
	.align		4
        /*0014*/ 	.word	0xfffffffd
	.align		4
        /*0018*/ 	.word	0x00000000
	.align		4
        /*001c*/ 	.word	0xfffffffc


//--------------------- .text._Z6kernelPfiS_iS_   --------------------------
	.section	.text._Z6kernelPfiS_iS_,"ax",@progbits
	.align	128
        .global         _Z6kernelPfiS_iS_
        .type           _Z6kernelPfiS_iS_,@function
        .size           _Z6kernelPfiS_iS_,(.L_x_8 - _Z6kernelPfiS_iS_)
        .other          _Z6kernelPfiS_iS_,@"STO_CUDA_ENTRY STV_DEFAULT"
_Z6kernelPfiS_iS_:
.text._Z6kernelPfiS_iS_:
[----:B------:R-:W-:Y:S01]  /*0000*/  LDC R1, c[0x0][0x37c] ;  /* 0x0000df00ff017b82 */ /* 0x000fe20000000800 */
[----:B------:R-:W0:Y:S07]  /*0010*/  S2R R0, SR_TID.X ;  /* 0x0000000000007919 */ /* 0x000e2e0000002100 */
[----:B------:R-:W0:Y:S01]  /*0020*/  S2UR UR4, SR_CTAID.X ;  /* 0x00000000000479c3 */ /* 0x000e220000002500 */
[----:B------:R-:W1:Y:S07]  /*0030*/  LDCU UR5, c[0x0][0x398] ;  /* 0x00007300ff0577ac */ /* 0x000e6e0008000800 */
[----:B------:R-:W0:Y:S02]  /*0040*/  LDC R19, c[0x0][0x360] ;  /* 0x0000d800ff137b82 */ /* 0x000e240000000800 */
[----:B0-----:R-:W-:-:S05]  /*0050*/  IMAD R0, R19, UR4, R0 ;  /* 0x0000000413007c24 */ /* 0x001fca000f8e0200 */
[----:B-1----:R-:W-:-:S13]  /*0060*/  ISETP.GE.AND P0, PT, R0, UR5, PT ;  /* 0x0000000500007c0c */ /* 0x002fda000bf06270 */
[----:B------:R-:W-:Y:S05]  /*0070*/  @P0 EXIT ;  /* 0x000000000000094d */ /* 0x000fea0003800000 */
[----:B------:R-:W0:Y:S01]  /*0080*/  LDCU UR4, c[0x0][0x388] ;  /* 0x00007100ff0477ac */ /* 0x000e220008000800 */
[----:B------:R-:W1:Y:S08]  /*0090*/  LDC.64 R6, c[0x0][0x380] ;  /* 0x0000e000ff067b82 */ /* 0x000e700000000a00 */
[----:B------:R-:W2:Y:S01]  /*00a0*/  LDC.64 R2, c[0x0][0x390] ;  /* 0x0000e400ff027b82 */ /* 0x000ea20000000a00 */
[----:B0-----:R-:W-:Y:S01]  /*00b0*/  VIADD R15, R0, UR4 ;  /* 0x00000004000f7c36 */ /* 0x001fe20008000000 */
[----:B------:R-:W0:Y:S03]  /*00c0*/  LDCU.64 UR4, c[0x0][0x358] ;  /* 0x00006b00ff0477ac */ /* 0x000e260008000a00 */
[----:B------:R-:W-:-:S04]  /*00d0*/  IMAD.HI R0, R15, 0x1d3764e7, RZ ;  /* 0x1d3764e70f007827 */ /* 0x000fc800078e02ff */
[----:B-1----:R-:W-:Y:S01]  /*00e0*/  IMAD.WIDE R6, R15, 0x4, R6 ;  /* 0x000000040f067825 */ /* 0x002fe200078e0206 */
[----:B------:R-:W-:-:S04]  /*00f0*/  SHF.R.U32.HI R5, RZ, 0x1f, R0 ;  /* 0x0000001fff057819 */ /* 0x000fc80000011600 */
[----:B------:R-:W-:-:S05]  /*0100*/  LEA.HI.SX32 R0, R0, R5, 0xe ;  /* 0x0000000500007211 */ /* 0x000fca00078f72ff */
[----:B------:R-:W-:Y:S01]  /*0110*/  IMAD R5, R0, -0x230c80, R15 ;  /* 0xffdcf38000057824 */ /* 0x000fe200078e020f */
[----:B0-----:R-:W3:Y:S03]  /*0120*/  LDG.E R17, desc[UR4][R6.64] ;  /* 0x0000000406117981 */ /* 0x001ee6000c1e1900 */
[----:B--2---:R-:W-:-:S05]  /*0130*/  IMAD.WIDE R2, R5, 0x4, R2 ;  /* 0x0000000405027825 */ /* 0x004fca00078e0202 */
[----:B------:R0:W3:Y:S01]  /*0140*/  LDG.E R0, desc[UR4][R2.64] ;  /* 0x0000000402007981 */ /* 0x0000e2000c1e1900 */
[----:B------:R-:W1:Y:S01]  /*0150*/  I2F.F64.U32 R4, R19 ;  /* 0x0000001300047312 */ /* 0x000e620000201800 */
[----:B------:R-:W-:-:S07]  /*0160*/  IMAD.MOV.U32 R8, RZ, RZ, 0x1 ;  /* 0x00000001ff087424 */ /* 0x000fce00078e00ff */
[----:B-1----:R-:W1:Y:S02]  /*0170*/  MUFU.RCP64H R9, R5 ;  /* 0x0000000500097308 */ /* 0x002e640000001800 */
[----:B-1----:R-:W-:-:S08]  /*0180*/  DFMA R10, -R4, R8, 1 ;  /* 0x3ff00000040a742b */ /* 0x002fd00000000108 */
[----:B------:R-:W-:-:S08]  /*0190*/  DFMA R10, R10, R10, R10 ;  /* 0x0000000a0a0a722b */ /* 0x000fd0000000000a */
[----:B------:R-:W-:Y:S01]  /*01a0*/  DFMA R10, R8, R10, R8 ;  /* 0x0000000a080a722b */ /* 0x000fe20000000008 */
[----:B------:R-:W1:Y:S07]  /*01b0*/  I2F.F64 R8, R15 ;  /* 0x0000000f00087312 */ /* 0x000e6e0000201c00 */
[----:B------:R-:W-:-:S08]  /*01c0*/  DFMA R12, -R4, R10, 1 ;  /* 0x3ff00000040c742b */ /* 0x000fd0000000010a */
[----:B------:R-:W-:-:S08]  /*01d0*/  DFMA R12, R10, R12, R10 ;  /* 0x0000000c0a0c722b */ /* 0x000fd0000000000a */
[----:B-1----:R-:W-:-:S08]  /*01e0*/  DMUL R10, R8, R12 ;  /* 0x0000000c080a7228 */ /* 0x002fd00000000000 */
[----:B0-----:R-:W-:-:S08]  /*01f0*/  DFMA R2, -R4, R10, R8 ;  /* 0x0000000a0402722b */ /* 0x001fd00000000108 */
[----:B------:R-:W-:Y:S01]  /*0200*/  DFMA R2, R12, R2, R10 ;  /* 0x000000020c02722b */ /* 0x000fe2000000000a */
[----:B------:R-:W-:-:S09]  /*0210*/  FSETP.GEU.AND P1, PT, |R9|, 6.5827683646048100446e-37, PT ;  /* 0x036000000900780b */ /* 0x000fd20003f2e200 */
[----:B------:R-:W-:-:S05]  /*0220*/  FFMA R10, RZ, R5, R3 ;  /* 0x00000005ff0a7223 */ /* 0x000fca0000000003 */
[----:B------:R-:W-:Y:S01]  /*0230*/  FSETP.GT.AND P0, PT, |R10|, 1.469367938527859385e-39, PT ;  /* 0x001000000a00780b */ /* 0x000fe20003f04200 */
[----:B------:R-:W-:Y:S01]  /*0240*/  BSSY.RECONVERGENT B0, `(.L_x_0) ;  /* 0x0000006000007945 */ /* 0x000fe20003800200 */
[----:B---3--:R-:W-:-:S05]  /*0250*/  FADD R0, -R0, R17 ;  /* 0x0000001100007221 */ /* 0x008fca0000000100 */
[----:B------:R0:W-:Y:S06]  /*0260*/  STG.E desc[UR4][R6.64], R0 ;  /* 0x0000000006007986 */ /* 0x0001ec000c101904 */
[----:B------:R-:W-:Y:S05]  /*0270*/  @P0 BRA P1, `(.L_x_1) ;  /* 0x0000000000080947 */ /* 0x000fea0000800000 */
[----:B------:R-:W-:-:S07]  /*0280*/  MOV R10, 0x2a0 ;  /* 0x000002a0000a7802 */ /* 0x000fce0000000f00 */
[----:B0-----:R-:W-:Y:S05]  /*0290*/  CALL.REL.NOINC `($__internal_0_$__cuda_sm20_div_rn_f64_full) ;  /* 0x0000000000187944 */ /* 0x001fea0003c00000 */
.L_x_1:
[----:B------:R-:W-:Y:S05]  /*02a0*/  BSYNC.RECONVERGENT B0 ;  /* 0x0000000000007941 */ /* 0x000fea0003800200 */
.L_x_0:
[----:B------:R-:W1:Y:S01]  /*02b0*/  LDC.64 R4, c[0x0][0x3a0] ;  /* 0x0000e800ff047b82 */ /* 0x000e620000000a00 */
[----:B------:R-:W1:Y:S02]  /*02c0*/  F2I.F64.FLOOR R3, R2 ;  /* 0x0000000200037311 */ /* 0x000e640000305100 */
[----:B-1----:R-:W-:-:S05]  /*02d0*/  IMAD.WIDE R4, R3, 0x4, R4 ;  /* 0x0000000403047825 */ /* 0x002fca00078e0204 */
[----:B------:R-:W-:Y:S01]  /*02e0*/  REDG.E.ADD.F32.FTZ.RN.STRONG.GPU desc[UR4][R4.64], R0 ;  /* 0x00000000040079a6 */ /* 0x000fe2000c12f304 */
[----:B------:R-:W-:Y:S05]  /*02f0*/  EXIT ;  /* 0x000000000000794d */ /* 0x000fea0003800000 */
        .weak           $__internal_0_$__cuda_sm20_div_rn_f64_full
        .type           $__internal_0_$__cuda_sm20_div_rn_f64_full,@function
        .size           $__internal_0_$__cuda_sm20_div_rn_f64_full,(.L_x_8 - $__internal_0_$__cuda_sm20_div_rn_f64_full)
$__internal_0_$__cuda_sm20_div_rn_f64_full:
[C---:B------:R-:W-:Y:S01]  /*0300*/  FSETP.GEU.AND P0, PT, |R5|.reuse, 1.469367938527859385e-39, PT ;  /* 0x001000000500780b */ /* 0x040fe20003f0e200 */
[----:B------:R-:W-:Y:S01]  /*0310*/  IMAD.MOV.U32 R7, RZ, RZ, R9 ;  /* 0x000000ffff077224 */ /* 0x000fe200078e0009 */
[C---:B------:R-:W-:Y:S01]  /*0320*/  LOP3.LUT R2, R5.reuse, 0x800fffff, RZ, 0xc0, !PT ;  /* 0x800fffff05027812 */ /* 0x040fe200078ec0ff */
[----:B------:R-:W-:Y:S01]  /*0330*/  IMAD.MOV.U32 R16, RZ, RZ, 0x1 ;  /* 0x00000001ff107424 */ /* 0x000fe200078e00ff */
[----:B------:R-:W-:Y:S01]  /*0340*/  LOP3.LUT R14, R5, 0x7ff00000, RZ, 0xc0, !PT ;  /* 0x7ff00000050e7812 */ /* 0x000fe200078ec0ff */
[----:B------:R-:W-:Y:S01]  /*0350*/  IMAD.MOV.U32 R6, RZ, RZ, R8 ;  /* 0x000000ffff067224 */ /* 0x000fe200078e0008 */
[----:B------:R-:W-:Y:S01]  /*0360*/  LOP3.LUT R3, R2, 0x3ff00000, RZ, 0xfc, !PT ;  /* 0x3ff0000002037812 */ /* 0x000fe200078efcff */
[----:B------:R-:W-:Y:S01]  /*0370*/  IMAD.MOV.U32 R2, RZ, RZ, R4 ;  /* 0x000000ffff027224 */ /* 0x000fe200078e0004 */
[C---:B------:R-:W-:Y:S01]  /*0380*/  FSETP.GEU.AND P2, PT, |R7|.reuse, 1.469367938527859385e-39, PT ;  /* 0x001000000700780b */ /* 0x040fe20003f4e200 */
[----:B------:R-:W-:Y:S01]  /*0390*/  BSSY.RECONVERGENT B1, `(.L_x_2) ;  /* 0x0000051000017945 */ /* 0x000fe20003800200 */
[----:B------:R-:W-:-:S03]  /*03a0*/  LOP3.LUT R11, R7, 0x7ff00000, RZ, 0xc0, !PT ;  /* 0x7ff00000070b7812 */ /* 0x000fc600078ec0ff */
[----:B------:R-:W-:Y:S01]  /*03b0*/  @!P0 DMUL R2, R4, 8.98846567431157953865e+307 ;  /* 0x7fe0000004028828 */ /* 0x000fe20000000000 */
[----:B------:R-:W-:-:S05]  /*03c0*/  ISETP.GE.U32.AND P1, PT, R11, R14, PT ;  /* 0x0000000e0b00720c */ /* 0x000fca0003f26070 */
[----:B------:R-:W0:Y:S02]  /*03d0*/  MUFU.RCP64H R17, R3 ;  /* 0x0000000300117308 */ /* 0x000e240000001800 */
[----:B------:R-:W-:Y:S01]  /*03e0*/  @!P2 LOP3.LUT R12, R5, 0x7ff00000, RZ, 0xc0, !PT ;  /* 0x7ff00000050ca812 */ /* 0x000fe200078ec0ff */
[----:B------:R-:W-:-:S03]  /*03f0*/  @!P2 IMAD.MOV.U32 R18, RZ, RZ, RZ ;  /* 0x000000ffff12a224 */ /* 0x000fc600078e00ff */
[----:B------:R-:W-:Y:S01]  /*0400*/  @!P2 ISETP.GE.U32.AND P3, PT, R11, R12, PT ;  /* 0x0000000c0b00a20c */ /* 0x000fe20003f66070 */
[----:B------:R-:W-:-:S05]  /*0410*/  IMAD.MOV.U32 R12, RZ, RZ, 0x1ca00000 ;  /* 0x1ca00000ff0c7424 */ /* 0x000fca00078e00ff */
[----:B------:R-:W-:-:S04]  /*0420*/  @!P2 SEL R13, R12, 0x63400000, !P3 ;  /* 0x634000000c0da807 */ /* 0x000fc80005800000 */
[----:B------:R-:W-:Y:S01]  /*0430*/  @!P2 LOP3.LUT R13, R13, 0x80000000, R7, 0xf8, !PT ;  /* 0x800000000d0da812 */ /* 0x000fe200078ef807 */
[----:B0-----:R-:W-:-:S03]  /*0440*/  DFMA R8, R16, -R2, 1 ;  /* 0x3ff000001008742b */ /* 0x001fc60000000802 */
[----:B------:R-:W-:-:S05]  /*0450*/  @!P2 LOP3.LUT R19, R13, 0x100000, RZ, 0xfc, !PT ;  /* 0x001000000d13a812 */ /* 0x000fca00078efcff */
[----:B------:R-:W-:-:S08]  /*0460*/  DFMA R8, R8, R8, R8 ;  /* 0x000000080808722b */ /* 0x000fd00000000008 */
[----:B------:R-:W-:Y:S01]  /*0470*/  DFMA R16, R16, R8, R16 ;  /* 0x000000081010722b */ /* 0x000fe20000000010 */
[----:B------:R-:W-:Y:S01]  /*0480*/  SEL R9, R12, 0x63400000, !P1 ;  /* 0x634000000c097807 */ /* 0x000fe20004800000 */
[----:B------:R-:W-:-:S03]  /*0490*/  IMAD.MOV.U32 R8, RZ, RZ, R6 ;  /* 0x000000ffff087224 */ /* 0x000fc600078e0006 */
[----:B------:R-:W-:-:S03]  /*04a0*/  LOP3.LUT R9, R9, 0x800fffff, R7, 0xf8, !PT ;  /* 0x800fffff09097812 */ /* 0x000fc600078ef807 */
[----:B------:R-:W-:-:S03]  /*04b0*/  DFMA R20, R16, -R2, 1 ;  /* 0x3ff000001014742b */ /* 0x000fc60000000802 */
[----:B------:R-:W-:-:S05]  /*04c0*/  @!P2 DFMA R8, R8, 2, -R18 ;  /* 0x400000000808a82b */ /* 0x000fca0000000812 */
[----:B------:R-:W-:Y:S01]  /*04d0*/  DFMA R16, R16, R20, R16 ;  /* 0x000000141010722b */ /* 0x000fe20000000010 */
[----:B------:R-:W-:Y:S02]  /*04e0*/  IMAD.MOV.U32 R21, RZ, RZ, R11 ;  /* 0x000000ffff157224 */ /* 0x000fe400078e000b */
[----:B------:R-:W-:Y:S01]  /*04f0*/  IMAD.MOV.U32 R20, RZ, RZ, R14 ;  /* 0x000000ffff147224 */ /* 0x000fe200078e000e */
[----:B------:R-:W-:Y:S02]  /*0500*/  @!P0 LOP3.LUT R20, R3, 0x7ff00000, RZ, 0xc0, !PT ;  /* 0x7ff0000003148812 */ /* 0x000fe400078ec0ff */
[----:B------:R-:W-:Y:S02]  /*0510*/  @!P2 LOP3.LUT R21, R9, 0x7ff00000, RZ, 0xc0, !PT ;  /* 0x7ff000000915a812 */ /* 0x000fe400078ec0ff */
[----:B------:R-:W-:Y:S01]  /*0520*/  DMUL R18, R16, R8 ;  /* 0x0000000810127228 */ /* 0x000fe20000000000 */
[----:B------:R-:W-:Y:S02]  /*0530*/  VIADD R22, R20, 0xffffffff ;  /* 0xffffffff14167836 */ /* 0x000fe40000000000 */
[----:B------:R-:W-:-:S05]  /*0540*/  VIADD R13, R21, 0xffffffff ;  /* 0xffffffff150d7836 */ /* 0x000fca0000000000 */
[----:B------:R-:W-:Y:S01]  /*0550*/  DFMA R14, R18, -R2, R8 ;  /* 0x80000002120e722b */ /* 0x000fe20000000008 */
[----:B------:R-:W-:-:S04]  /*0560*/  ISETP.GT.U32.AND P0, PT, R13, 0x7feffffe, PT ;  /* 0x7feffffe0d00780c */ /* 0x000fc80003f04070 */
[----:B------:R-:W-:-:S03]  /*0570*/  ISETP.GT.U32.OR P0, PT, R22, 0x7feffffe, P0 ;  /* 0x7feffffe1600780c */ /* 0x000fc60000704470 */
[----:B------:R-:W-:-:S10]  /*0580*/  DFMA R14, R16, R14, R18 ;  /* 0x0000000e100e722b */ /* 0x000fd40000000012 */
[----:B------:R-:W-:Y:S05]  /*0590*/  @P0 BRA `(.L_x_3) ;  /* 0x00000000006c0947 */ /* 0x000fea0003800000 */
[----:B------:R-:W-:-:S04]  /*05a0*/  LOP3.LUT R16, R5, 0x7ff00000, RZ, 0xc0, !PT ;  /* 0x7ff0000005107812 */ /* 0x000fc800078ec0ff */
[CC--:B------:R-:W-:Y:S02]  /*05b0*/  VIADDMNMX R6, R11.reuse, -R16.reuse, 0xb9600000, !PT ;  /* 0xb96000000b067446 */ /* 0x0c0fe40007800910 */
[----:B------:R-:W-:Y:S02]  /*05c0*/  ISETP.GE.U32.AND P0, PT, R11, R16, PT ;  /* 0x000000100b00720c */ /* 0x000fe40003f06070 */
[----:B------:R-:W-:Y:S02]  /*05d0*/  VIMNMX R6, PT, PT, R6, 0x46a00000, PT ;  /* 0x46a0000006067848 */ /* 0x000fe40003fe0100 */
[----:B------:R-:W-:-:S05]  /*05e0*/  SEL R11, R12, 0x63400000, !P0 ;  /* 0x634000000c0b7807 */ /* 0x000fca0004000000 */
[----:B------:R-:W-:Y:S02]  /*05f0*/  IMAD.IADD R11, R6, 0x1, -R11 ;  /* 0x00000001060b7824 */ /* 0x000fe400078e0a0b */
[----:B------:R-:W-:Y:S02]  /*0600*/  IMAD.MOV.U32 R6, RZ, RZ, RZ ;  /* 0x000000ffff067224 */ /* 0x000fe400078e00ff */
[----:B------:R-:W-:-:S06]  /*0610*/  VIADD R7, R11, 0x7fe00000 ;  /* 0x7fe000000b077836 */ /* 0x000fcc0000000000 */
[----:B------:R-:W-:-:S10]  /*0620*/  DMUL R12, R14, R6 ;  /* 0x000000060e0c7228 */ /* 0x000fd40000000000 */
[----:B------:R-:W-:-:S13]  /*0630*/  FSETP.GTU.AND P0, PT, |R13|, 1.469367938527859385e-39, PT ;  /* 0x001000000d00780b */ /* 0x000fda0003f0c200 */
[----:B------:R-:W-:Y:S05]  /*0640*/  @P0 BRA `(.L_x_4) ;  /* 0x0000000000940947 */ /* 0x000fea0003800000 */
[----:B------:R-:W-:Y:S01]  /*0650*/  DFMA R2, R14, -R2, R8 ;  /* 0x800000020e02722b */ /* 0x000fe20000000008 */
[----:B------:R-:W-:-:S09]  /*0660*/  IMAD.MOV.U32 R6, RZ, RZ, RZ ;  /* 0x000000ffff067224 */ /* 0x000fd200078e00ff */
[C---:B------:R-:W-:Y:S02]  /*0670*/  FSETP.NEU.AND P0, PT, R3.reuse, RZ, PT ;  /* 0x000000ff0300720b */ /* 0x040fe40003f0d000 */
[----:B------:R-:W-:-:S04]  /*0680*/  LOP3.LUT R5, R3, 0x80000000, R5, 0x48, !PT ;  /* 0x8000000003057812 */ /* 0x000fc800078e4805 */
[----:B------:R-:W-:-:S07]  /*0690*/  LOP3.LUT R7, R5, R7, RZ, 0xfc, !PT ;  /* 0x0000000705077212 */ /* 0x000fce00078efcff */
[----:B------:R-:W-:Y:S05]  /*06a0*/  @!P0 BRA `(.L_x_4) ;  /* 0x00000000007c8947 */ /* 0x000fea0003800000 */
[----:B------:R-:W-:Y:S01]  /*06b0*/  IMAD.MOV R3, RZ, RZ, -R11 ;  /* 0x000000ffff037224 */ /* 0x000fe200078e0a0b */
[----:B------:R-:W-:Y:S01]  /*06c0*/  DMUL.RP R6, R14, R6 ;  /* 0x000000060e067228 */ /* 0x000fe20000008000 */
[----:B------:R-:W-:Y:S01]  /*06d0*/  IMAD.MOV.U32 R2, RZ, RZ, RZ ;  /* 0x000000ffff027224 */ /* 0x000fe200078e00ff */
[----:B------:R-:W-:-:S05]  /*06e0*/  IADD3 R11, PT, PT, -R11, -0x43300000, RZ ;  /* 0xbcd000000b0b7810 */ /* 0x000fca0007ffe1ff */
[----:B------:R-:W-:-:S03]  /*06f0*/  DFMA R2, R12, -R2, R14 ;  /* 0x800000020c02722b */ /* 0x000fc6000000000e */
[----:B------:R-:W-:-:S07]  /*0700*/  LOP3.LUT R5, R7, R5, RZ, 0x3c, !PT ;  /* 0x0000000507057212 */ /* 0x000fce00078e3cff */
[----:B------:R-:W-:-:S04]  /*0710*/  FSETP.NEU.AND P0, PT, |R3|, R11, PT ;  /* 0x0000000b0300720b */ /* 0x000fc80003f0d200 */
[----:B------:R-:W-:Y:S02]  /*0720*/  FSEL R12, R6, R12, !P0 ;  /* 0x0000000c060c7208 */ /* 0x000fe40004000000 */
[----:B------:R-:W-:Y:S01]  /*0730*/  FSEL R13, R5, R13, !P0 ;  /* 0x0000000d050d7208 */ /* 0x000fe20004000000 */
[----:B------:R-:W-:Y:S06]  /*0740*/  BRA `(.L_x_4) ;  /* 0x0000000000547947 */ /* 0x000fec0003800000 */
.L_x_3:
[----:B------:R-:W-:-:S14]  /*0750*/  DSETP.NAN.AND P0, PT, R6, R6, PT ;  /* 0x000000060600722a */ /* 0x000fdc0003f08000 */
[----:B------:R-:W-:Y:S05]  /*0760*/  @P0 BRA `(.L_x_5) ;  /* 0x0000000000440947 */ /* 0x000fea0003800000 */
[----:B------:R-:W-:-:S14]  /*0770*/  DSETP.NAN.AND P0, PT, R4, R4, PT ;  /* 0x000000040400722a */ /* 0x000fdc0003f08000 */
[----:B------:R-:W-:Y:S05]  /*0780*/  @P0 BRA `(.L_x_6) ;  /* 0x0000000000300947 */ /* 0x000fea0003800000 */
[----:B------:R-:W-:Y:S01]  /*0790*/  ISETP.NE.AND P0, PT, R21, R20, PT ;  /* 0x000000141500720c */ /* 0x000fe20003f05270 */
[----:B------:R-:W-:Y:S02]  /*07a0*/  IMAD.MOV.U32 R12, RZ, RZ, 0x0 ;  /* 0x00000000ff0c7424 */ /* 0x000fe400078e00ff */
[----:B------:R-:W-:-:S10]  /*07b0*/  IMAD.MOV.U32 R13, RZ, RZ, -0x80000 ;  /* 0xfff80000ff0d7424 */ /* 0x000fd400078e00ff */
[----:B------:R-:W-:Y:S05]  /*07c0*/  @!P0 BRA `(.L_x_4) ;  /* 0x0000000000348947 */ /* 0x000fea0003800000 */
[----:B------:R-:W-:Y:S02]  /*07d0*/  ISETP.NE.AND P0, PT, R21, 0x7ff00000, PT ;  /* 0x7ff000001500780c */ /* 0x000fe40003f05270 */
[----:B------:R-:W-:Y:S02]  /*07e0*/  LOP3.LUT R13, R7, 0x80000000, R5, 0x48, !PT ;  /* 0x80000000070d7812 */ /* 0x000fe400078e4805 */
[----:B------:R-:W-:-:S13]  /*07f0*/  ISETP.EQ.OR P0, PT, R20, RZ, !P0 ;  /* 0x000000ff1400720c */ /* 0x000fda0004702670 */
[----:B------:R-:W-:Y:S01]  /*0800*/  @P0 LOP3.LUT R2, R13, 0x7ff00000, RZ, 0xfc, !PT ;  /* 0x7ff000000d020812 */ /* 0x000fe200078efcff */
[----:B------:R-:W-:Y:S02]  /*0810*/  @!P0 IMAD.MOV.U32 R12, RZ, RZ, RZ ;  /* 0x000000ffff0c8224 */ /* 0x000fe400078e00ff */
[----:B------:R-:W-:Y:S02]  /*0820*/  @P0 IMAD.MOV.U32 R12, RZ, RZ, RZ ;  /* 0x000000ffff0c0224 */ /* 0x000fe400078e00ff */
[----:B------:R-:W-:Y:S01]  /*0830*/  @P0 IMAD.MOV.U32 R13, RZ, RZ, R2 ;  /* 0x000000ffff0d0224 */ /* 0x000fe200078e0002 */
[----:B------:R-:W-:Y:S06]  /*0840*/  BRA `(.L_x_4) ;  /* 0x0000000000147947 */ /* 0x000fec0003800000 */
.L_x_6:
[----:B------:R-:W-:Y:S01]  /*0850*/  LOP3.LUT R13, R5, 0x80000, RZ, 0xfc, !PT ;  /* 0x00080000050d7812 */ /* 0x000fe200078efcff */
[----:B------:R-:W-:Y:S01]  /*0860*/  IMAD.MOV.U32 R12, RZ, RZ, R4 ;  /* 0x000000ffff0c7224 */ /* 0x000fe200078e0004 */
[----:B------:R-:W-:Y:S06]  /*0870*/  BRA `(.L_x_4) ;  /* 0x0000000000087947 */ /* 0x000fec0003800000 */
.L_x_5:
[----:B------:R-:W-:Y:S01]  /*0880*/  LOP3.LUT R13, R7, 0x80000, RZ, 0xfc, !PT ;  /* 0x00080000070d7812 */ /* 0x000fe200078efcff */
[----:B------:R-:W-:-:S07]  /*0890*/  IMAD.MOV.U32 R12, RZ, RZ, R6 ;  /* 0x000000ffff0c7224 */ /* 0x000fce00078e0006 */
.L_x_4:
[----:B------:R-:W-:Y:S05]  /*08a0*/  BSYNC.RECONVERGENT B1 ;  /* 0x0000000000017941 */ /* 0x000fea0003800200 */
.L_x_2:
[----:B------:R-:W-:Y:S02]  /*08b0*/  IMAD.MOV.U32 R11, RZ, RZ, 0x0 ;  /* 0x00000000ff0b7424 */ /* 0x000fe400078e00ff */
[----:B------:R-:W-:Y:S02]  /*08c0*/  IMAD.MOV.U32 R2, RZ, RZ, R12 ;  /* 0x000000ffff027224 */ /* 0x000fe400078e000c */
[----:B------:R-:W-:Y:S01]  /*08d0*/  IMAD.MOV.U32 R3, RZ, RZ, R13 ;  /* 0x000000ffff037224 */ /* 0x000fe200078e000d */
[----:B------:R-:W-:Y:S06]  /*08e0*/  RET.REL.NODEC R10 `(_Z6kernelPfiS_iS_) ;  /* 0xfffffff40ac47950 */ /* 0x000fec0003c3ffff */
.L_x_7:
[----:B------:R-:W-:-:S00]  /*08f0*/  BRA `(.L_x_7) ;  /* 0xfffffffc00fc7947 */ /* 0x000fc0000383ffff */
[----:B------:R-:W-:-:S00]  /*0900*/  NOP ;  /* 0x0000000000007918 */ /* 0x000fc00000000000 */
[----:B------:R-:W-:-:S00]  /*0910*/  NOP ;  /* 0x0000000000007918 */ /* 0x000fc00000000000 */
[----:B------:R-:W-:-:S00]  /*0920*/  NOP ;  /* 0x0000000000007918 */ /* 0x000fc00000000000 */
[----:B------:R-:W-:-:S00]  /*0930*/  NOP ;  /* 0x0000000000007918 */ /* 0x000fc00000000000 */
[----:B------:R-:W-:-:S00]  /*0940*/  NOP ;  /* 0x0000000000007918 */ /* 0x000fc00000000000 */
[----:B------:R-:W-:-:S00]  /*0950*/  NOP ;  /* 0x0000000000007918 */ /* 0x000fc00000000000 */
[----:B------:R-:W-:-:S00]  /*0960*/  NOP ;  /* 0x0000000000007918 */ /* 0x000fc00000000000 */
[----:B------:R-:W-:-:S00]  /*0970*/  NOP ;  /* 0x0000000000007918 */ /* 0x000fc00000000000 */
.L_x_8:


//--------------------- .nv.shared.reserved.0     --------------------------
	.section	.nv.shared.reserved.0,"aw",@nobits
	.weak		__nv_reservedSMEM_offset_0_alias
	.size		__nv_reservedSMEM_offset_0_alias, 0, 64
	.other		__nv_reservedSMEM_offset_0_alias,@"STO_CUDA_RESERVED_SHARED STV_DEFAULT"
__nv_reservedSMEM_offset_0_alias:
	.zero		0
	.zero		64


//--------------------- .nv.constant0._Z6kernelPfiS_iS_ --------------------------
	.section	.nv.constant0._Z6kernelPfiS_iS_,"a",@progbits
	.sectionflags	@""
	.align	4
.nv.constant0._Z6kernelPfiS_iS_:
	.zero		936


//--------------------- SYMBOLS --------------------------

	.type		.nv.reservedSmem.offset0,@object
	.size		.nv.reservedSmem.offset0,0x4
